//
// Generated by NVIDIA NVVM Compiler
//
// Compiler Build ID: CL-36424714
// Cuda compilation tools, release 13.0, V13.0.88
// Based on NVVM 20.0.0
//

.version 9.0
.target sm_100
.address_size 64

	// .globl	_Z3XORPiii

.visible .entry _Z3XORPiii(
	.param .u64 .ptr .align 1 _Z3XORPiii_param_0,
	.param .u32 _Z3XORPiii_param_1,
	.param .u32 _Z3XORPiii_param_2
)
{
	.reg .pred 	%p<3>;
	.reg .b32 	%r<13>;
	.reg .b64 	%rd<7>;

	ld.param.u64 	%rd1, [_Z3XORPiii_param_0];
	ld.param.u32 	%r3, [_Z3XORPiii_param_1];
	ld.param.u32 	%r2, [_Z3XORPiii_param_2];
	mov.u32 	%r4, %ctaid.x;
	mov.u32 	%r5, %ntid.x;
	mov.u32 	%r6, %tid.x;
	mad.lo.s32 	%r1, %r4, %r5, %r6;
	add.s32 	%r7, %r2, %r1;
	setp.ge.s32 	%p1, %r7, %r3;
	@%p1 bra 	$L__BB0_3;
	shl.b32 	%r8, %r2, 1;
	rem.s32 	%r9, %r1, %r8;
	setp.ne.s32 	%p2, %r9, 0;
	@%p2 bra 	$L__BB0_3;
	cvta.to.global.u64 	%rd2, %rd1;
	mul.wide.s32 	%rd3, %r1, 4;
	add.s64 	%rd4, %rd2, %rd3;
	ld.global.u32 	%r10, [%rd4];
	mul.wide.s32 	%rd5, %r2, 4;
	add.s64 	%rd6, %rd4, %rd5;
	ld.global.u32 	%r11, [%rd6];
	xor.b32  	%r12, %r11, %r10;
	st.global.u32 	[%rd4], %r12;
$L__BB0_3:
	ret;

}


// ===== COMPILED SASS (sm_100) =====

	.target	sm_100

	.elftype	@"ET_EXEC"


//--------------------- .note.nv.tkinfo           --------------------------
	.section	.note.nv.tkinfo,"",@"SHT_NOTE"
	.sectionflags	@"SHF_NOTE_NV_TKINFO"
	.tkinfo
        /*0018*/ 	.word	0x00000002
        /*0030*/ 	.string	""
        /*0030*/ 	.string	"ptxas"
        /*0030*/ 	.string	"Cuda compilation tools, release 13.0, V13.0.88"
        /*0030*/ 	.string	"Build cuda_13.0.r13.0/compiler.36424714_0"
        /*0030*/ 	.string	"-arch sm_100 -m 64 "



//--------------------- .note.nv.cuinfo           --------------------------
	.section	.note.nv.cuinfo,"",@"SHT_NOTE"
	.sectionflags	@"SHF_NOTE_NV_CUINFO"
        /*0018*/ 	.short	0x0002
        /*001a*/ 	.short	0x0064
        /*001c*/ 	.short	0x0082
	.zero		2


//--------------------- .nv.info                  --------------------------
	.section	.nv.info,"",@"SHT_CUDA_INFO"
	.align	4


	//----- nvinfo : EIATTR_REGCOUNT
	.align		4
        /*0000*/ 	.byte	0x04, 0x2f
        /*0002*/ 	.short	(.L_1 - .L_0)
	.align		4
.L_0:
        /*0004*/ 	.word	index@(_Z3XORPiii)
        /*0008*/ 	.word	0x0000000d


	//----- nvinfo : EIATTR_FRAME_SIZE
	.align		4
.L_1:
        /*000c*/ 	.byte	0x04, 0x11
        /*000e*/ 	.short	(.L_3 - .L_2)
	.align		4
.L_2:
        /*0010*/ 	.word	index@(_Z3XORPiii)
        /*0014*/ 	.word	0x00000000


	//----- nvinfo : EIATTR_MIN_STACK_SIZE
	.align		4
.L_3:
        /*0018*/ 	.byte	0x04, 0x12
        /*001a*/ 	.short	(.L_5 - .L_4)
	.align		4
.L_4:
        /*001c*/ 	.word	index@(_Z3XORPiii)
        /*0020*/ 	.word	0x00000000
.L_5:


//--------------------- .nv.compat                --------------------------
	.section	.nv.compat,"",@"SHT_CUDA_COMPAT_INFO"
	.align	4
        /*0000*/ 	.byte	0x02, 0x09, 0x00, 0x00, 0x02, 0x02, 0x01, 0x00, 0x02, 0x05, 0x05, 0x00, 0x03, 0x07, 0x01, 0x01
        /*0010*/ 	.byte	0x02, 0x03, 0x00, 0x00, 0x02, 0x06, 0x01, 0x00, 0x04, 0x0b, 0x08, 0x00, 0x09, 0x00, 0x00, 0x00
        /*0020*/ 	.byte	0x00, 0x00, 0x00, 0x00


//--------------------- .nv.info._Z3XORPiii       --------------------------
	.section	.nv.info._Z3XORPiii,"",@"SHT_CUDA_INFO"
	.sectionflags	@""
	.align	4


	//----- nvinfo : EIATTR_CUDA_API_VERSION
	.align		4
        /*0000*/ 	.byte	0x04, 0x37
        /*0002*/ 	.short	(.L_7 - .L_6)
.L_6:
        /*0004*/ 	.word	0x00000082


	//----- nvinfo : EIATTR_KPARAM_INFO
	.align		4
.L_7:
        /*0008*/ 	.byte	0x04, 0x17
        /*000a*/ 	.short	(.L_9 - .L_8)
.L_8:
        /*000c*/ 	.word	0x00000000
        /*0010*/ 	.short	0x0002
        /*0012*/ 	.short	0x000c
        /*0014*/ 	.byte	0x00, 0xf0, 0x11, 0x00


	//----- nvinfo : EIATTR_KPARAM_INFO
	.align		4
.L_9:
        /*0018*/ 	.byte	0x04, 0x17
        /*001a*/ 	.short	(.L_11 - .L_10)
.L_10:
        /*001c*/ 	.word	0x00000000
        /*0020*/ 	.short	0x0001
        /*0022*/ 	.short	0x0008
        /*0024*/ 	.byte	0x00, 0xf0, 0x11, 0x00


	//----- nvinfo : EIATTR_KPARAM_INFO
	.align		4
.L_11:
        /*0028*/ 	.byte	0x04, 0x17
        /*002a*/ 	.short	(.L_13 - .L_12)
.L_12:
        /*002c*/ 	.word	0x00000000
        /*0030*/ 	.short	0x0000
        /*0032*/ 	.short	0x0000
        /*0034*/ 	.byte	0x00, 0xf5, 0x21, 0x00


	//----- nvinfo : EIATTR_SPARSE_MMA_MASK
	.align		4
.L_13:
        /*0038*/ 	.byte	0x03, 0x50
        /*003a*/ 	.short	0x0000


	//----- nvinfo : EIATTR_MAXREG_COUNT
	.align		4
        /*003c*/ 	.byte	0x03, 0x1b
        /*003e*/ 	.short	0x00ff


	//----- nvinfo : EIATTR_MERCURY_ISA_VERSION
	.align		4
        /*0040*/ 	.byte	0x03, 0x5f
        /*0042*/ 	.short	0x0101


	//----- nvinfo : EIATTR_VRC_CTA_INIT_COUNT
	.align		4
        /*0044*/ 	.byte	0x02, 0x4a
	.zero		1
	.zero		1


	//----- nvinfo : EIATTR_EXIT_INSTR_OFFSETS
	.align		4
        /*0048*/ 	.byte	0x04, 0x1c
        /*004a*/ 	.short	(.L_15 - .L_14)


	//   ....[0]....
.L_14:
        /*004c*/ 	.word	0x00000080


	//   ....[1]....
        /*0050*/ 	.word	0x00000210


	//   ....[2]....
        /*0054*/ 	.word	0x000002a0


	//----- nvinfo : EIATTR_CBANK_PARAM_SIZE
	.align		4
.L_15:
        /*0058*/ 	.byte	0x03, 0x19
        /*005a*/ 	.short	0x0010


	//----- nvinfo : EIATTR_PARAM_CBANK
	.align		4
        /*005c*/ 	.byte	0x04, 0x0a
        /*005e*/ 	.short	(.L_17 - .L_16)
	.align		4
.L_16:
        /*0060*/ 	.word	index@(.nv.constant0._Z3XORPiii)
        /*0064*/ 	.short	0x0380
        /*0066*/ 	.short	0x0010


	//----- nvinfo : EIATTR_SW_WAR
	.align		4
.L_17:
        /*0068*/ 	.byte	0x04, 0x36
        /*006a*/ 	.short	(.L_19 - .L_18)
.L_18:
        /*006c*/ 	.word	0x00000008
.L_19:


//--------------------- .nv.callgraph             --------------------------
	.section	.nv.callgraph,"",@"SHT_CUDA_CALLGRAPH"
	.align	4
	.sectionentsize	8
	.align		4
        /*0000*/ 	.word	0x00000000
	.align		4
        /*0004*/ 	.word	0xffffffff
	.align		4
        /*0008*/ 	.word	0x00000000
	.align		4
        /*000c*/ 	.word	0xfffffffe
	.align		4
        /*0010*/ 	.word	0x00000000
	.align		4
        /*0014*/ 	.word	0xfffffffd
	.align		4
        /*0018*/ 	.word	0x00000000
	.align		4
        /*001c*/ 	.word	0xfffffffc


//--------------------- .text._Z3XORPiii          --------------------------
	.section	.text._Z3XORPiii,"ax",@progbits
	.align	128
        .global         _Z3XORPiii
        .type           _Z3XORPiii,@function
        .size           _Z3XORPiii,(.L_x_1 - _Z3XORPiii)
        .other          _Z3XORPiii,@"STO_CUDA_ENTRY STV_DEFAULT"
_Z3XORPiii:
.text._Z3XORPiii:
[----:B------:R-:W-:Y:S01]  /*0000*/  LDC R1, c[0x0][0x37c] ;  /* 0x0000df00ff017b82 */ /* 0x000fe20000000800 */
[----:B------:R-:W0:Y:S07]  /*0010*/  S2R R5, SR_TID.X ;  /* 0x0000000000057919 */ /* 0x000e2e0000002100 */
[----:B------:R-:W0:Y:S08]  /*0020*/  S2UR UR4, SR_CTAID.X ;  /* 0x00000000000479c3 */ /* 0x000e300000002500 */
[----:B------:R-:W0:Y:S08]  /*0030*/  LDC R0, c[0x0][0x360] ;  /* 0x0000d800ff007b82 */ /* 0x000e300000000800 */
[----:B------:R-:W1:Y:S01]  /*0040*/  LDC.64 R2, c[0x0][0x388] ;  /* 0x0000e200ff027b82 */ /* 0x000e620000000a00 */
[----:B0-----:R-:W-:-:S04]  /*0050*/  IMAD R0, R0, UR4, R5 ;  /* 0x0000000400007c24 */ /* 0x001fc8000f8e0205 */
[----:B-1----:R-:W-:-:S05]  /*0060*/  IMAD.IADD R5, R0, 0x1, R3 ;  /* 0x0000000100057824 */ /* 0x002fca00078e0203 */
[----:B------:R-:W-:-:S13]  /*0070*/  ISETP.GE.AND P0, PT, R5, R2, PT ;  /* 0x000000020500720c */ /* 0x000fda0003f06270 */
[----:B------:R-:W-:Y:S05]  /*0080*/  @P0 EXIT ;  /* 0x000000000000094d */ /* 0x000fea0003800000 */
[----:B------:R-:W-:Y:S01]  /*0090*/  IMAD.SHL.U32 R10, R3, 0x2, RZ ;  /* 0x00000002030a7824 */ /* 0x000fe200078e00ff */
[----:B------:R-:W-:Y:S02]  /*00a0*/  IABS R8, R0 ;  /* 0x0000000000087213 */ /* 0x000fe40000000000 */
[----:B------:R-:W-:Y:S02]  /*00b0*/  ISETP.GE.AND P2, PT, R0, RZ, PT ;  /* 0x000000ff0000720c */ /* 0x000fe40003f46270 */
[-C--:B------:R-:W-:Y:S02]  /*00c0*/  IABS R6, R10.reuse ;  /* 0x0000000a00067213 */ /* 0x080fe40000000000 */
[----:B------:R-:W-:Y:S02]  /*00d0*/  IABS R9, R10 ;  /* 0x0000000a00097213 */ /* 0x000fe40000000000 */
[----:B------:R-:W0:Y:S08]  /*00e0*/  I2F.RP R2, R6 ;  /* 0x0000000600027306 */ /* 0x000e300000209400 */
[----:B0-----:R-:W0:Y:S02]  /*00f0*/  MUFU.RCP R2, R2 ;  /* 0x0000000200027308 */ /* 0x001e240000001000 */
[----:B0-----:R-:W-:Y:S01]  /*0100*/  IADD3 R4, PT, PT, R2, 0xffffffe, RZ ;  /* 0x0ffffffe02047810 */ /* 0x001fe20007ffe0ff */
[----:B------:R-:W-:-:S05]  /*0110*/  IMAD.MOV R2, RZ, RZ, -R9 ;  /* 0x000000ffff027224 */ /* 0x000fca00078e0a09 */
[----:B------:R0:W1:Y:S02]  /*0120*/  F2I.FTZ.U32.TRUNC.NTZ R5, R4 ;  /* 0x0000000400057305 */ /* 0x000064000021f000 */
[----:B0-----:R-:W-:Y:S02]  /*0130*/  HFMA2 R4, -RZ, RZ, 0, 0 ;  /* 0x00000000ff047431 */ /* 0x001fe400000001ff */
[----:B-1----:R-:W-:-:S04]  /*0140*/  IMAD.MOV R7, RZ, RZ, -R5 ;  /* 0x000000ffff077224 */ /* 0x002fc800078e0a05 */
[----:B------:R-:W-:-:S04]  /*0150*/  IMAD R7, R7, R6, RZ ;  /* 0x0000000607077224 */ /* 0x000fc800078e02ff */
[----:B------:R-:W-:-:S06]  /*0160*/  IMAD.HI.U32 R5, R5, R7, R4 ;  /* 0x0000000705057227 */ /* 0x000fcc00078e0004 */
[----:B------:R-:W-:-:S04]  /*0170*/  IMAD.HI.U32 R5, R5, R8, RZ ;  /* 0x0000000805057227 */ /* 0x000fc800078e00ff */
[----:B------:R-:W-:-:S05]  /*0180*/  IMAD R5, R5, R2, R8 ;  /* 0x0000000205057224 */ /* 0x000fca00078e0208 */
[----:B------:R-:W-:-:S13]  /*0190*/  ISETP.GT.U32.AND P0, PT, R6, R5, PT ;  /* 0x000000050600720c */ /* 0x000fda0003f04070 */
[----:B------:R-:W-:Y:S02]  /*01a0*/  @!P0 IADD3 R5, PT, PT, R5, -R6, RZ ;  /* 0x8000000605058210 */ /* 0x000fe40007ffe0ff */
[----:B------:R-:W-:Y:S02]  /*01b0*/  ISETP.NE.AND P0, PT, R10, RZ, PT ;  /* 0x000000ff0a00720c */ /* 0x000fe40003f05270 */
[----:B------:R-:W-:-:S13]  /*01c0*/  ISETP.GT.U32.AND P1, PT, R6, R5, PT ;  /* 0x000000050600720c */ /* 0x000fda0003f24070 */
[----:B------:R-:W-:-:S05]  /*01d0*/  @!P1 IMAD.IADD R5, R5, 0x1, -R6 ;  /* 0x0000000105059824 */ /* 0x000fca00078e0a06 */
[----:B------:R-:W-:Y:S02]  /*01e0*/  @!P2 IADD3 R5, PT, PT, -R5, RZ, RZ ;  /* 0x000000ff0505a210 */ /* 0x000fe40007ffe1ff */
[----:B------:R-:W-:-:S04]  /*01f0*/  @!P0 LOP3.LUT R5, RZ, R10, RZ, 0x33, !PT ;  /* 0x0000000aff058212 */ /* 0x000fc800078e33ff */
[----:B------:R-:W-:-:S13]  /*0200*/  ISETP.NE.AND P0, PT, R5, RZ, PT ;  /* 0x000000ff0500720c */ /* 0x000fda0003f05270 */
[----:B------:R-:W-:Y:S05]  /*0210*/  @P0 EXIT ;  /* 0x000000000000094d */ /* 0x000fea0003800000 */
[----:B------:R-:W0:Y:S01]  /*0220*/  LDC.64 R4, c[0x0][0x380] ;  /* 0x0000e000ff047b82 */ /* 0x000e220000000a00 */
[----:B------:R-:W1:Y:S01]  /*0230*/  LDCU.64 UR4, c[0x0][0x358] ;  /* 0x00006b00ff0477ac */ /* 0x000e620008000a00 */
[----:B0-----:R-:W-:-:S05]  /*0240*/  IMAD.WIDE R4, R0, 0x4, R4 ;  /* 0x0000000400047825 */ /* 0x001fca00078e0204 */
[----:B-1----:R-:W2:Y:S01]  /*0250*/  LDG.E R0, desc[UR4][R4.64] ;  /* 0x0000000404007981 */ /* 0x002ea2000c1e1900 */
[----:B------:R-:W-:-:S06]  /*0260*/  IMAD.WIDE R2, R3, 0x4, R4 ;  /* 0x0000000403027825 */ /* 0x000fcc00078e0204 */
[----:B------:R-:W2:Y:S02]  /*0270*/  LDG.E R3, desc[UR4][R2.64] ;  /* 0x0000000402037981 */ /* 0x000ea4000c1e1900 */
[----:B--2---:R-:W-:-:S05]  /*0280*/  LOP3.LUT R7, R3, R0, RZ, 0x3c, !PT ;  /* 0x0000000003077212 */ /* 0x004fca00078e3cff */
[----:B------:R-:W-:Y:S01]  /*0290*/  STG.E desc[UR4][R4.64], R7 ;  /* 0x0000000704007986 */ /* 0x000fe2000c101904 */
[----:B------:R-:W-:Y:S05]  /*02a0*/  EXIT ;  /* 0x000000000000794d */ /* 0x000fea0003800000 */
.L_x_0:
[----:B------:R-:W-:-:S00]  /*02b0*/  BRA `(.L_x_0) ;  /* 0xfffffffc00fc7947 */ /* 0x000fc0000383ffff */
[----:B------:R-:W-:-:S00]  /*02c0*/  NOP ;  /* 0x0000000000007918 */ /* 0x000fc00000000000 */
        /* <DEDUP_REMOVED lines=11> */
.L_x_1:


//--------------------- .nv.shared.reserved.0     --------------------------
	.section	.nv.shared.reserved.0,"aw",@nobits
	.weak		__nv_reservedSMEM_offset_0_alias
	.size		__nv_reservedSMEM_offset_0_alias, 0, 64
	.other		__nv_reservedSMEM_offset_0_alias,@"STO_CUDA_RESERVED_SHARED STV_DEFAULT"
__nv_reservedSMEM_offset_0_alias:
	.zero		0
	.zero		64


//--------------------- .nv.constant0._Z3XORPiii  --------------------------
	.section	.nv.constant0._Z3XORPiii,"a",@progbits
	.sectionflags	@""
	.align	4
.nv.constant0._Z3XORPiii:
	.zero		912


//--------------------- SYMBOLS --------------------------

	.type		.nv.reservedSmem.offset0,@object
	.size		.nv.reservedSmem.offset0,0x4
